//
// Generated by NVIDIA NVVM Compiler
//
// Compiler Build ID: CL-36424714
// Cuda compilation tools, release 13.0, V13.0.88
// Based on NVVM 20.0.0
//

.version 9.0
.target sm_100
.address_size 64

	// .globl	_Z14matrixMultiplyPdS_S_iii

.visible .entry _Z14matrixMultiplyPdS_S_iii(
	.param .u64 .ptr .align 1 _Z14matrixMultiplyPdS_S_iii_param_0,
	.param .u64 .ptr .align 1 _Z14matrixMultiplyPdS_S_iii_param_1,
	.param .u64 .ptr .align 1 _Z14matrixMultiplyPdS_S_iii_param_2,
	.param .u32 _Z14matrixMultiplyPdS_S_iii_param_3,
	.param .u32 _Z14matrixMultiplyPdS_S_iii_param_4,
	.param .u32 _Z14matrixMultiplyPdS_S_iii_param_5
)
{
	.reg .pred 	%p<13>;
	.reg .b32 	%r<36>;
	.reg .b64 	%rd<48>;
	.reg .b64 	%fd<68>;

	ld.param.u64 	%rd11, [_Z14matrixMultiplyPdS_S_iii_param_0];
	ld.param.u64 	%rd12, [_Z14matrixMultiplyPdS_S_iii_param_1];
	ld.param.u64 	%rd10, [_Z14matrixMultiplyPdS_S_iii_param_2];
	ld.param.u32 	%r17, [_Z14matrixMultiplyPdS_S_iii_param_3];
	ld.param.u32 	%r16, [_Z14matrixMultiplyPdS_S_iii_param_4];
	ld.param.u32 	%r18, [_Z14matrixMultiplyPdS_S_iii_param_5];
	cvta.to.global.u64 	%rd1, %rd12;
	cvta.to.global.u64 	%rd2, %rd11;
	mov.u32 	%r19, %ctaid.y;
	mov.u32 	%r20, %ntid.y;
	mov.u32 	%r21, %tid.y;
	mad.lo.s32 	%r1, %r19, %r20, %r21;
	mov.u32 	%r22, %ctaid.x;
	mov.u32 	%r23, %ntid.x;
	mov.u32 	%r24, %tid.x;
	mad.lo.s32 	%r2, %r22, %r23, %r24;
	mul.lo.s32 	%r3, %r18, %r1;
	setp.ge.s32 	%p1, %r1, %r17;
	setp.ge.s32 	%p2, %r2, %r18;
	or.pred  	%p3, %p1, %p2;
	@%p3 bra 	$L__BB0_14;
	setp.lt.s32 	%p4, %r16, 1;
	mov.f64 	%fd67, 0d0000000000000000;
	@%p4 bra 	$L__BB0_13;
	mul.lo.s32 	%r4, %r16, %r1;
	mul.lo.s32 	%r26, %r16, %r2;
	cvt.s64.s32 	%rd3, %r26;
	and.b32  	%r5, %r16, 7;
	setp.lt.u32 	%p5, %r16, 8;
	mov.f64 	%fd67, 0d0000000000000000;
	mov.b32 	%r34, 0;
	@%p5 bra 	$L__BB0_5;
	and.b32  	%r34, %r16, 2147483640;
	neg.s32 	%r32, %r34;
	shl.b64 	%rd13, %rd3, 3;
	add.s64 	%rd14, %rd13, %rd1;
	add.s64 	%rd47, %rd14, 32;
	mul.wide.u32 	%rd15, %r4, 8;
	add.s64 	%rd16, %rd15, %rd2;
	add.s64 	%rd46, %rd16, 32;
	mov.f64 	%fd67, 0d0000000000000000;
$L__BB0_4:
	.pragma "nounroll";
	ld.global.f64 	%fd17, [%rd46+-32];
	ld.global.f64 	%fd18, [%rd47+-32];
	fma.rn.f64 	%fd19, %fd17, %fd18, %fd67;
	ld.global.f64 	%fd20, [%rd46+-24];
	ld.global.f64 	%fd21, [%rd47+-24];
	fma.rn.f64 	%fd22, %fd20, %fd21, %fd19;
	ld.global.f64 	%fd23, [%rd46+-16];
	ld.global.f64 	%fd24, [%rd47+-16];
	fma.rn.f64 	%fd25, %fd23, %fd24, %fd22;
	ld.global.f64 	%fd26, [%rd46+-8];
	ld.global.f64 	%fd27, [%rd47+-8];
	fma.rn.f64 	%fd28, %fd26, %fd27, %fd25;
	ld.global.f64 	%fd29, [%rd46];
	ld.global.f64 	%fd30, [%rd47];
	fma.rn.f64 	%fd31, %fd29, %fd30, %fd28;
	ld.global.f64 	%fd32, [%rd46+8];
	ld.global.f64 	%fd33, [%rd47+8];
	fma.rn.f64 	%fd34, %fd32, %fd33, %fd31;
	ld.global.f64 	%fd35, [%rd46+16];
	ld.global.f64 	%fd36, [%rd47+16];
	fma.rn.f64 	%fd37, %fd35, %fd36, %fd34;
	ld.global.f64 	%fd38, [%rd46+24];
	ld.global.f64 	%fd39, [%rd47+24];
	fma.rn.f64 	%fd67, %fd38, %fd39, %fd37;
	add.s32 	%r32, %r32, 8;
	add.s64 	%rd47, %rd47, 64;
	add.s64 	%rd46, %rd46, 64;
	setp.ne.s32 	%p6, %r32, 0;
	@%p6 bra 	$L__BB0_4;
$L__BB0_5:
	setp.eq.s32 	%p7, %r5, 0;
	@%p7 bra 	$L__BB0_13;
	and.b32  	%r11, %r16, 3;
	setp.lt.u32 	%p8, %r5, 4;
	@%p8 bra 	$L__BB0_8;
	cvt.u64.u32 	%rd17, %r34;
	add.s32 	%r27, %r34, %r4;
	mul.wide.u32 	%rd18, %r27, 8;
	add.s64 	%rd19, %rd2, %rd18;
	ld.global.f64 	%fd41, [%rd19];
	add.s64 	%rd20, %rd17, %rd3;
	shl.b64 	%rd21, %rd20, 3;
	add.s64 	%rd22, %rd1, %rd21;
	ld.global.f64 	%fd42, [%rd22];
	fma.rn.f64 	%fd43, %fd41, %fd42, %fd67;
	cvt.u64.u32 	%rd23, %r4;
	add.s64 	%rd24, %rd17, %rd23;
	shl.b64 	%rd25, %rd24, 3;
	add.s64 	%rd26, %rd2, %rd25;
	ld.global.f64 	%fd44, [%rd26+8];
	ld.global.f64 	%fd45, [%rd22+8];
	fma.rn.f64 	%fd46, %fd44, %fd45, %fd43;
	ld.global.f64 	%fd47, [%rd26+16];
	ld.global.f64 	%fd48, [%rd22+16];
	fma.rn.f64 	%fd49, %fd47, %fd48, %fd46;
	ld.global.f64 	%fd50, [%rd26+24];
	ld.global.f64 	%fd51, [%rd22+24];
	fma.rn.f64 	%fd67, %fd50, %fd51, %fd49;
	add.s32 	%r34, %r34, 4;
$L__BB0_8:
	setp.eq.s32 	%p9, %r11, 0;
	@%p9 bra 	$L__BB0_13;
	setp.eq.s32 	%p10, %r11, 1;
	@%p10 bra 	$L__BB0_11;
	cvt.u64.u32 	%rd27, %r34;
	add.s32 	%r28, %r34, %r4;
	mul.wide.u32 	%rd28, %r28, 8;
	add.s64 	%rd29, %rd2, %rd28;
	ld.global.f64 	%fd53, [%rd29];
	add.s64 	%rd30, %rd27, %rd3;
	shl.b64 	%rd31, %rd30, 3;
	add.s64 	%rd32, %rd1, %rd31;
	ld.global.f64 	%fd54, [%rd32];
	fma.rn.f64 	%fd55, %fd53, %fd54, %fd67;
	cvt.u64.u32 	%rd33, %r4;
	add.s64 	%rd34, %rd27, %rd33;
	shl.b64 	%rd35, %rd34, 3;
	add.s64 	%rd36, %rd2, %rd35;
	ld.global.f64 	%fd56, [%rd36+8];
	ld.global.f64 	%fd57, [%rd32+8];
	fma.rn.f64 	%fd67, %fd56, %fd57, %fd55;
	add.s32 	%r34, %r34, 2;
$L__BB0_11:
	and.b32  	%r29, %r16, 1;
	setp.eq.b32 	%p11, %r29, 1;
	not.pred 	%p12, %p11;
	@%p12 bra 	$L__BB0_13;
	cvt.u64.u32 	%rd37, %r34;
	add.s32 	%r30, %r34, %r4;
	mul.wide.u32 	%rd38, %r30, 8;
	add.s64 	%rd39, %rd2, %rd38;
	ld.global.f64 	%fd58, [%rd39];
	add.s64 	%rd40, %rd37, %rd3;
	shl.b64 	%rd41, %rd40, 3;
	add.s64 	%rd42, %rd1, %rd41;
	ld.global.f64 	%fd59, [%rd42];
	fma.rn.f64 	%fd67, %fd58, %fd59, %fd67;
$L__BB0_13:
	add.s32 	%r31, %r3, %r2;
	cvta.to.global.u64 	%rd43, %rd10;
	mul.wide.s32 	%rd44, %r31, 8;
	add.s64 	%rd45, %rd43, %rd44;
	st.global.f64 	[%rd45], %fd67;
$L__BB0_14:
	ret;

}
	// .globl	_Z9matrixAddPdS_S_ii
.visible .entry _Z9matrixAddPdS_S_ii(
	.param .u64 .ptr .align 1 _Z9matrixAddPdS_S_ii_param_0,
	.param .u64 .ptr .align 1 _Z9matrixAddPdS_S_ii_param_1,
	.param .u64 .ptr .align 1 _Z9matrixAddPdS_S_ii_param_2,
	.param .u32 _Z9matrixAddPdS_S_ii_param_3,
	.param .u32 _Z9matrixAddPdS_S_ii_param_4
)
{
	.reg .pred 	%p<4>;
	.reg .b32 	%r<12>;
	.reg .b64 	%rd<11>;
	.reg .b64 	%fd<4>;

	ld.param.u64 	%rd1, [_Z9matrixAddPdS_S_ii_param_0];
	ld.param.u64 	%rd2, [_Z9matrixAddPdS_S_ii_param_1];
	ld.param.u64 	%rd3, [_Z9matrixAddPdS_S_ii_param_2];
	ld.param.u32 	%r2, [_Z9matrixAddPdS_S_ii_param_3];
	ld.param.u32 	%r3, [_Z9matrixAddPdS_S_ii_param_4];
	mov.u32 	%r4, %ctaid.y;
	mov.u32 	%r5, %ntid.y;
	mov.u32 	%r6, %tid.y;
	mad.lo.s32 	%r7, %r4, %r5, %r6;
	mov.u32 	%r8, %ctaid.x;
	mov.u32 	%r9, %ntid.x;
	mov.u32 	%r10, %tid.x;
	mad.lo.s32 	%r11, %r8, %r9, %r10;
	mad.lo.s32 	%r1, %r3, %r7, %r11;
	setp.ge.s32 	%p1, %r7, %r2;
	setp.ge.s32 	%p2, %r11, %r3;
	or.pred  	%p3, %p1, %p2;
	@%p3 bra 	$L__BB1_2;
	cvta.to.global.u64 	%rd4, %rd1;
	cvta.to.global.u64 	%rd5, %rd2;
	cvta.to.global.u64 	%rd6, %rd3;
	mul.wide.s32 	%rd7, %r1, 8;
	add.s64 	%rd8, %rd4, %rd7;
	ld.global.f64 	%fd1, [%rd8];
	add.s64 	%rd9, %rd5, %rd7;
	ld.global.f64 	%fd2, [%rd9];
	add.f64 	%fd3, %fd1, %fd2;
	add.s64 	%rd10, %rd6, %rd7;
	st.global.f64 	[%rd10], %fd3;
$L__BB1_2:
	ret;

}


// ===== COMPILED SASS (sm_100) =====

	.target	sm_100

	.elftype	@"ET_EXEC"


//--------------------- .note.nv.tkinfo           --------------------------
	.section	.note.nv.tkinfo,"",@"SHT_NOTE"
	.sectionflags	@"SHF_NOTE_NV_TKINFO"
	.tkinfo
        /*0018*/ 	.word	0x00000002
        /*0030*/ 	.string	""
        /*0030*/ 	.string	"ptxas"
        /*0030*/ 	.string	"Cuda compilation tools, release 13.0, V13.0.88"
        /*0030*/ 	.string	"Build cuda_13.0.r13.0/compiler.36424714_0"
        /*0030*/ 	.string	"-arch sm_100 -m 64 "



//--------------------- .note.nv.cuinfo           --------------------------
	.section	.note.nv.cuinfo,"",@"SHT_NOTE"
	.sectionflags	@"SHF_NOTE_NV_CUINFO"
        /*0018*/ 	.short	0x0002
        /*001a*/ 	.short	0x0064
        /*001c*/ 	.short	0x0082
	.zero		2


//--------------------- .nv.info                  --------------------------
	.section	.nv.info,"",@"SHT_CUDA_INFO"
	.align	4


	//----- nvinfo : EIATTR_REGCOUNT
	.align		4
        /*0000*/ 	.byte	0x04, 0x2f
        /*0002*/ 	.short	(.L_1 - .L_0)
	.align		4
.L_0:
        /*0004*/ 	.word	index@(_Z14matrixMultiplyPdS_S_iii)
        /*0008*/ 	.word	0x0000001e


	//----- nvinfo : EIATTR_FRAME_SIZE
	.align		4
.L_1:
        /*000c*/ 	.byte	0x04, 0x11
        /*000e*/ 	.short	(.L_3 - .L_2)
	.align		4
.L_2:
        /*0010*/ 	.word	index@(_Z14matrixMultiplyPdS_S_iii)
        /*0014*/ 	.word	0x00000000


	//----- nvinfo : EIATTR_REGCOUNT
	.align		4
.L_3:
        /*0018*/ 	.byte	0x04, 0x2f
        /*001a*/ 	.short	(.L_5 - .L_4)
	.align		4
.L_4:
        /*001c*/ 	.word	index@(_Z9matrixAddPdS_S_ii)
        /*0020*/ 	.word	0x0000000e


	//----- nvinfo : EIATTR_FRAME_SIZE
	.align		4
.L_5:
        /*0024*/ 	.byte	0x04, 0x11
        /*0026*/ 	.short	(.L_7 - .L_6)
	.align		4
.L_6:
        /*0028*/ 	.word	index@(_Z9matrixAddPdS_S_ii)
        /*002c*/ 	.word	0x00000000


	//----- nvinfo : EIATTR_MIN_STACK_SIZE
	.align		4
.L_7:
        /*0030*/ 	.byte	0x04, 0x12
        /*0032*/ 	.short	(.L_9 - .L_8)
	.align		4
.L_8:
        /*0034*/ 	.word	index@(_Z9matrixAddPdS_S_ii)
        /*0038*/ 	.word	0x00000000


	//----- nvinfo : EIATTR_MIN_STACK_SIZE
	.align		4
.L_9:
        /*003c*/ 	.byte	0x04, 0x12
        /*003e*/ 	.short	(.L_11 - .L_10)
	.align		4
.L_10:
        /*0040*/ 	.word	index@(_Z14matrixMultiplyPdS_S_iii)
        /*0044*/ 	.word	0x00000000
.L_11:


//--------------------- .nv.compat                --------------------------
	.section	.nv.compat,"",@"SHT_CUDA_COMPAT_INFO"
	.align	4
        /*0000*/ 	.byte	0x02, 0x09, 0x00, 0x00, 0x02, 0x02, 0x01, 0x00, 0x02, 0x05, 0x05, 0x00, 0x03, 0x07, 0x01, 0x01
        /*0010*/ 	.byte	0x02, 0x03, 0x00, 0x00, 0x02, 0x06, 0x01, 0x00, 0x04, 0x0b, 0x08, 0x00, 0x01, 0x00, 0x00, 0x00
        /*0020*/ 	.byte	0x00, 0x00, 0x00, 0x00


//--------------------- .nv.info._Z9matrixAddPdS_S_ii --------------------------
	.section	.nv.info._Z9matrixAddPdS_S_ii,"",@"SHT_CUDA_INFO"
	.sectionflags	@""
	.align	4


	//----- nvinfo : EIATTR_CUDA_API_VERSION
	.align		4
        /*0000*/ 	.byte	0x04, 0x37
        /*0002*/ 	.short	(.L_13 - .L_12)
.L_12:
        /*0004*/ 	.word	0x00000082


	//----- nvinfo : EIATTR_KPARAM_INFO
	.align		4
.L_13:
        /*0008*/ 	.byte	0x04, 0x17
        /*000a*/ 	.short	(.L_15 - .L_14)
.L_14:
        /*000c*/ 	.word	0x00000000
        /*0010*/ 	.short	0x0004
        /*0012*/ 	.short	0x001c
        /*0014*/ 	.byte	0x00, 0xf0, 0x11, 0x00


	//----- nvinfo : EIATTR_KPARAM_INFO
	.align		4
.L_15:
        /*0018*/ 	.byte	0x04, 0x17
        /*001a*/ 	.short	(.L_17 - .L_16)
.L_16:
        /*001c*/ 	.word	0x00000000
        /*0020*/ 	.short	0x0003
        /*0022*/ 	.short	0x0018
        /*0024*/ 	.byte	0x00, 0xf0, 0x11, 0x00


	//----- nvinfo : EIATTR_KPARAM_INFO
	.align		4
.L_17:
        /*0028*/ 	.byte	0x04, 0x17
        /*002a*/ 	.short	(.L_19 - .L_18)
.L_18:
        /*002c*/ 	.word	0x00000000
        /*0030*/ 	.short	0x0002
        /*0032*/ 	.short	0x0010
        /*0034*/ 	.byte	0x00, 0xf5, 0x21, 0x00


	//----- nvinfo : EIATTR_KPARAM_INFO
	.align		4
.L_19:
        /*0038*/ 	.byte	0x04, 0x17
        /*003a*/ 	.short	(.L_21 - .L_20)
.L_20:
        /*003c*/ 	.word	0x00000000
        /*0040*/ 	.short	0x0001
        /*0042*/ 	.short	0x0008
        /*0044*/ 	.byte	0x00, 0xf5, 0x21, 0x00


	//----- nvinfo : EIATTR_KPARAM_INFO
	.align		4
.L_21:
        /*0048*/ 	.byte	0x04, 0x17
        /*004a*/ 	.short	(.L_23 - .L_22)
.L_22:
        /*004c*/ 	.word	0x00000000
        /*0050*/ 	.short	0x0000
        /*0052*/ 	.short	0x0000
        /*0054*/ 	.byte	0x00, 0xf5, 0x21, 0x00


	//----- nvinfo : EIATTR_SPARSE_MMA_MASK
	.align		4
.L_23:
        /*0058*/ 	.byte	0x03, 0x50
        /*005a*/ 	.short	0x0000


	//----- nvinfo : EIATTR_MAXREG_COUNT
	.align		4
        /*005c*/ 	.byte	0x03, 0x1b
        /*005e*/ 	.short	0x00ff


	//----- nvinfo : EIATTR_MERCURY_ISA_VERSION
	.align		4
        /*0060*/ 	.byte	0x03, 0x5f
        /*0062*/ 	.short	0x0101


	//----- nvinfo : EIATTR_VRC_CTA_INIT_COUNT
	.align		4
        /*0064*/ 	.byte	0x02, 0x4a
	.zero		1
	.zero		1


	//----- nvinfo : EIATTR_EXIT_INSTR_OFFSETS
	.align		4
        /*0068*/ 	.byte	0x04, 0x1c
        /*006a*/ 	.short	(.L_25 - .L_24)


	//   ....[0]....
.L_24:
        /*006c*/ 	.word	0x000000d0


	//   ....[1]....
        /*0070*/ 	.word	0x00000190


	//----- nvinfo : EIATTR_CBANK_PARAM_SIZE
	.align		4
.L_25:
        /*0074*/ 	.byte	0x03, 0x19
        /*0076*/ 	.short	0x0020


	//----- nvinfo : EIATTR_PARAM_CBANK
	.align		4
        /*0078*/ 	.byte	0x04, 0x0a
        /*007a*/ 	.short	(.L_27 - .L_26)
	.align		4
.L_26:
        /*007c*/ 	.word	index@(.nv.constant0._Z9matrixAddPdS_S_ii)
        /*0080*/ 	.short	0x0380
        /*0082*/ 	.short	0x0020


	//----- nvinfo : EIATTR_SW_WAR
	.align		4
.L_27:
        /*0084*/ 	.byte	0x04, 0x36
        /*0086*/ 	.short	(.L_29 - .L_28)
.L_28:
        /*0088*/ 	.word	0x00000008
.L_29:


//--------------------- .nv.info._Z14matrixMultiplyPdS_S_iii --------------------------
	.section	.nv.info._Z14matrixMultiplyPdS_S_iii,"",@"SHT_CUDA_INFO"
	.sectionflags	@""
	.align	4


	//----- nvinfo : EIATTR_CUDA_API_VERSION
	.align		4
        /*0000*/ 	.byte	0x04, 0x37
        /*0002*/ 	.short	(.L_31 - .L_30)
.L_30:
        /*0004*/ 	.word	0x00000082


	//----- nvinfo : EIATTR_KPARAM_INFO
	.align		4
.L_31:
        /*0008*/ 	.byte	0x04, 0x17
        /*000a*/ 	.short	(.L_33 - .L_32)
.L_32:
        /*000c*/ 	.word	0x00000000
        /*0010*/ 	.short	0x0005
        /*0012*/ 	.short	0x0020
        /*0014*/ 	.byte	0x00, 0xf0, 0x11, 0x00


	//----- nvinfo : EIATTR_KPARAM_INFO
	.align		4
.L_33:
        /*0018*/ 	.byte	0x04, 0x17
        /*001a*/ 	.short	(.L_35 - .L_34)
.L_34:
        /*001c*/ 	.word	0x00000000
        /*0020*/ 	.short	0x0004
        /*0022*/ 	.short	0x001c
        /*0024*/ 	.byte	0x00, 0xf0, 0x11, 0x00


	//----- nvinfo : EIATTR_KPARAM_INFO
	.align		4
.L_35:
        /*0028*/ 	.byte	0x04, 0x17
        /*002a*/ 	.short	(.L_37 - .L_36)
.L_36:
        /*002c*/ 	.word	0x00000000
        /*0030*/ 	.short	0x0003
        /*0032*/ 	.short	0x0018
        /*0034*/ 	.byte	0x00, 0xf0, 0x11, 0x00


	//----- nvinfo : EIATTR_KPARAM_INFO
	.align		4
.L_37:
        /*0038*/ 	.byte	0x04, 0x17
        /*003a*/ 	.short	(.L_39 - .L_38)
.L_38:
        /*003c*/ 	.word	0x00000000
        /*0040*/ 	.short	0x0002
        /*0042*/ 	.short	0x0010
        /*0044*/ 	.byte	0x00, 0xf5, 0x21, 0x00


	//----- nvinfo : EIATTR_KPARAM_INFO
	.align		4
.L_39:
        /*0048*/ 	.byte	0x04, 0x17
        /*004a*/ 	.short	(.L_41 - .L_40)
.L_40:
        /*004c*/ 	.word	0x00000000
        /*0050*/ 	.short	0x0001
        /*0052*/ 	.short	0x0008
        /*0054*/ 	.byte	0x00, 0xf5, 0x21, 0x00


	//----- nvinfo : EIATTR_KPARAM_INFO
	.align		4
.L_41:
        /*0058*/ 	.byte	0x04, 0x17
        /*005a*/ 	.short	(.L_43 - .L_42)
.L_42:
        /*005c*/ 	.word	0x00000000
        /*0060*/ 	.short	0x0000
        /*0062*/ 	.short	0x0000
        /*0064*/ 	.byte	0x00, 0xf5, 0x21, 0x00


	//----- nvinfo : EIATTR_SPARSE_MMA_MASK
	.align		4
.L_43:
        /*0068*/ 	.byte	0x03, 0x50
        /*006a*/ 	.short	0x0000


	//----- nvinfo : EIATTR_MAXREG_COUNT
	.align		4
        /*006c*/ 	.byte	0x03, 0x1b
        /*006e*/ 	.short	0x00ff


	//----- nvinfo : EIATTR_MERCURY_ISA_VERSION
	.align		4
        /*0070*/ 	.byte	0x03, 0x5f
        /*0072*/ 	.short	0x0101


	//----- nvinfo : EIATTR_VRC_CTA_INIT_COUNT
	.align		4
        /*0074*/ 	.byte	0x02, 0x4a
	.zero		1
	.zero		1


	//----- nvinfo : EIATTR_EXIT_INSTR_OFFSETS
	.align		4
        /*0078*/ 	.byte	0x04, 0x1c
        /*007a*/ 	.short	(.L_45 - .L_44)


	//   ....[0]....
.L_44:
        /*007c*/ 	.word	0x000000d0


	//   ....[1]....
        /*0080*/ 	.word	0x00000910


	//----- nvinfo : EIATTR_CBANK_PARAM_SIZE
	.align		4
.L_45:
        /*0084*/ 	.byte	0x03, 0x19
        /*0086*/ 	.short	0x0024


	//----- nvinfo : EIATTR_PARAM_CBANK
	.align		4
        /*0088*/ 	.byte	0x04, 0x0a
        /*008a*/ 	.short	(.L_47 - .L_46)
	.align		4
.L_46:
        /*008c*/ 	.word	index@(.nv.constant0._Z14matrixMultiplyPdS_S_iii)
        /*0090*/ 	.short	0x0380
        /*0092*/ 	.short	0x0024


	//----- nvinfo : EIATTR_SW_WAR
	.align		4
.L_47:
        /*0094*/ 	.byte	0x04, 0x36
        /*0096*/ 	.short	(.L_49 - .L_48)
.L_48:
        /*0098*/ 	.word	0x00000008
.L_49:


//--------------------- .nv.callgraph             --------------------------
	.section	.nv.callgraph,"",@"SHT_CUDA_CALLGRAPH"
	.align	4
	.sectionentsize	8
	.align		4
        /*0000*/ 	.word	0x00000000
	.align		4
        /*0004*/ 	.word	0xffffffff
	.align		4
        /*0008*/ 	.word	0x00000000
	.align		4
        /*000c*/ 	.word	0xfffffffe
	.align		4
        /*0010*/ 	.word	0x00000000
	.align		4
        /*0014*/ 	.word	0xfffffffd
	.align		4
        /*0018*/ 	.word	0x00000000
	.align		4
        /*001c*/ 	.word	0xfffffffc


//--------------------- .text._Z9matrixAddPdS_S_ii --------------------------
	.section	.text._Z9matrixAddPdS_S_ii,"ax",@progbits
	.align	128
        .global         _Z9matrixAddPdS_S_ii
        .type           _Z9matrixAddPdS_S_ii,@function
        .size           _Z9matrixAddPdS_S_ii,(.L_x_7 - _Z9matrixAddPdS_S_ii)
        .other          _Z9matrixAddPdS_S_ii,@"STO_CUDA_ENTRY STV_DEFAULT"
_Z9matrixAddPdS_S_ii:
.text._Z9matrixAddPdS_S_ii:
[----:B------:R-:W-:Y:S01]  /*0000*/  LDC R1, c[0x0][0x37c] ;  /* 0x0000df00ff017b82 */ /* 0x000fe20000000800 */
[----:B------:R-:W0:Y:S07]  /*0010*/  S2R R2, SR_TID.X ;  /* 0x0000000000027919 */ /* 0x000e2e0000002100 */
[----:B------:R-:W1:Y:S01]  /*0020*/  LDC R0, c[0x0][0x364] ;  /* 0x0000d900ff007b82 */ /* 0x000e620000000800 */
[----:B------:R-:W2:Y:S01]  /*0030*/  LDCU.64 UR6, c[0x0][0x398] ;  /* 0x00007300ff0677ac */ /* 0x000ea20008000a00 */
[----:B------:R-:W1:Y:S06]  /*0040*/  S2R R5, SR_TID.Y ;  /* 0x0000000000057919 */ /* 0x000e6c0000002200 */
[----:B------:R-:W0:Y:S08]  /*0050*/  S2UR UR5, SR_CTAID.X ;  /* 0x00000000000579c3 */ /* 0x000e300000002500 */
[----:B------:R-:W0:Y:S08]  /*0060*/  LDC R3, c[0x0][0x360] ;  /* 0x0000d800ff037b82 */ /* 0x000e300000000800 */
[----:B------:R-:W1:Y:S01]  /*0070*/  S2UR UR4, SR_CTAID.Y ;  /* 0x00000000000479c3 */ /* 0x000e620000002600 */
[----:B0-----:R-:W-:-:S05]  /*0080*/  IMAD R3, R3, UR5, R2 ;  /* 0x0000000503037c24 */ /* 0x001fca000f8e0202 */
[----:B--2---:R-:W-:Y:S01]  /*0090*/  ISETP.GE.AND P0, PT, R3, UR7, PT ;  /* 0x0000000703007c0c */ /* 0x004fe2000bf06270 */
[----:B-1----:R-:W-:-:S04]  /*00a0*/  IMAD R0, R0, UR4, R5 ;  /* 0x0000000400007c24 */ /* 0x002fc8000f8e0205 */
[C---:B------:R-:W-:Y:S01]  /*00b0*/  IMAD R11, R0.reuse, UR7, R3 ;  /* 0x00000007000b7c24 */ /* 0x040fe2000f8e0203 */
[----:B------:R-:W-:-:S13]  /*00c0*/  ISETP.GE.OR P0, PT, R0, UR6, P0 ;  /* 0x0000000600007c0c */ /* 0x000fda0008706670 */
[----:B------:R-:W-:Y:S05]  /*00d0*/  @P0 EXIT ;  /* 0x000000000000094d */ /* 0x000fea0003800000 */
[----:B------:R-:W0:Y:S01]  /*00e0*/  LDC.64 R2, c[0x0][0x380] ;  /* 0x0000e000ff027b82 */ /* 0x000e220000000a00 */
[----:B------:R-:W1:Y:S07]  /*00f0*/  LDCU.64 UR4, c[0x0][0x358] ;  /* 0x00006b00ff0477ac */ /* 0x000e6e0008000a00 */
[----:B------:R-:W2:Y:S08]  /*0100*/  LDC.64 R4, c[0x0][0x388] ;  /* 0x0000e200ff047b82 */ /* 0x000eb00000000a00 */
[----:B------:R-:W3:Y:S01]  /*0110*/  LDC.64 R8, c[0x0][0x390] ;  /* 0x0000e400ff087b82 */ /* 0x000ee20000000a00 */
[----:B0-----:R-:W-:-:S06]  /*0120*/  IMAD.WIDE R2, R11, 0x8, R2 ;  /* 0x000000080b027825 */ /* 0x001fcc00078e0202 */
[----:B-1----:R-:W4:Y:S01]  /*0130*/  LDG.E.64 R2, desc[UR4][R2.64] ;  /* 0x0000000402027981 */ /* 0x002f22000c1e1b00 */
[----:B--2---:R-:W-:-:S06]  /*0140*/  IMAD.WIDE R4, R11, 0x8, R4 ;  /* 0x000000080b047825 */ /* 0x004fcc00078e0204 */
[----:B------:R-:W4:Y:S01]  /*0150*/  LDG.E.64 R4, desc[UR4][R4.64] ;  /* 0x0000000404047981 */ /* 0x000f22000c1e1b00 */
[----:B---3--:R-:W-:Y:S01]  /*0160*/  IMAD.WIDE R8, R11, 0x8, R8 ;  /* 0x000000080b087825 */ /* 0x008fe200078e0208 */
[----:B----4-:R-:W-:-:S07]  /*0170*/  DADD R6, R2, R4 ;  /* 0x0000000002067229 */ /* 0x010fce0000000004 */
[----:B------:R-:W-:Y:S01]  /*0180*/  STG.E.64 desc[UR4][R8.64], R6 ;  /* 0x0000000608007986 */ /* 0x000fe2000c101b04 */
[----:B------:R-:W-:Y:S05]  /*0190*/  EXIT ;  /* 0x000000000000794d */ /* 0x000fea0003800000 */
.L_x_0:
[----:B------:R-:W-:-:S00]  /*01a0*/  BRA `(.L_x_0) ;  /* 0xfffffffc00fc7947 */ /* 0x000fc0000383ffff */
[----:B------:R-:W-:-:S00]  /*01b0*/  NOP ;  /* 0x0000000000007918 */ /* 0x000fc00000000000 */
        /* <DEDUP_REMOVED lines=12> */
.L_x_7:


//--------------------- .text._Z14matrixMultiplyPdS_S_iii --------------------------
	.section	.text._Z14matrixMultiplyPdS_S_iii,"ax",@progbits
	.align	128
        .global         _Z14matrixMultiplyPdS_S_iii
        .type           _Z14matrixMultiplyPdS_S_iii,@function
        .size           _Z14matrixMultiplyPdS_S_iii,(.L_x_8 - _Z14matrixMultiplyPdS_S_iii)
        .other          _Z14matrixMultiplyPdS_S_iii,@"STO_CUDA_ENTRY STV_DEFAULT"
_Z14matrixMultiplyPdS_S_iii:
.text._Z14matrixMultiplyPdS_S_iii:
[----:B------:R-:W-:Y:S01]  /*0000*/  LDC R1, c[0x0][0x37c] ;  /* 0x0000df00ff017b82 */ /* 0x000fe20000000800 */
[----:B------:R-:W0:Y:S07]  /*0010*/  S2R R3, SR_TID.X ;  /* 0x0000000000037919 */ /* 0x000e2e0000002100 */
[----:B------:R-:W1:Y:S01]  /*0020*/  LDC R15, c[0x0][0x364] ;  /* 0x0000d900ff0f7b82 */ /* 0x000e620000000800 */
[----:B------:R-:W2:Y:S01]  /*0030*/  LDCU UR10, c[0x0][0x3a0] ;  /* 0x00007400ff0a77ac */ /* 0x000ea20008000800 */
[----:B------:R-:W1:Y:S01]  /*0040*/  S2R R2, SR_TID.Y ;  /* 0x0000000000027919 */ /* 0x000e620000002200 */
[----:B------:R-:W3:Y:S05]  /*0050*/  LDCU UR6, c[0x0][0x398] ;  /* 0x00007300ff0677ac */ /* 0x000eea0008000800 */
[----:B------:R-:W0:Y:S08]  /*0060*/  S2UR UR5, SR_CTAID.X ;  /* 0x00000000000579c3 */ /* 0x000e300000002500 */
[----:B------:R-:W0:Y:S08]  /*0070*/  LDC R0, c[0x0][0x360] ;  /* 0x0000d800ff007b82 */ /* 0x000e300000000800 */
[----:B------:R-:W1:Y:S01]  /*0080*/  S2UR UR4, SR_CTAID.Y ;  /* 0x00000000000479c3 */ /* 0x000e620000002600 */
[----:B0-----:R-:W-:-:S05]  /*0090*/  IMAD R0, R0, UR5, R3 ;  /* 0x0000000500007c24 */ /* 0x001fca000f8e0203 */
[----:B--2---:R-:W-:Y:S01]  /*00a0*/  ISETP.GE.AND P0, PT, R0, UR10, PT ;  /* 0x0000000a00007c0c */ /* 0x004fe2000bf06270 */
[----:B-1----:R-:W-:-:S05]  /*00b0*/  IMAD R15, R15, UR4, R2 ;  /* 0x000000040f0f7c24 */ /* 0x002fca000f8e0202 */
[----:B---3--:R-:W-:-:S13]  /*00c0*/  ISETP.GE.OR P0, PT, R15, UR6, P0 ;  /* 0x000000060f007c0c */ /* 0x008fda0008706670 */
[----:B------:R-:W-:Y:S05]  /*00d0*/  @P0 EXIT ;  /* 0x000000000000094d */ /* 0x000fea0003800000 */
[----:B------:R-:W0:Y:S01]  /*00e0*/  LDCU UR5, c[0x0][0x39c] ;  /* 0x00007380ff0577ac */ /* 0x000e220008000800 */
[----:B------:R-:W-:Y:S01]  /*00f0*/  CS2R R6, SRZ ;  /* 0x0000000000067805 */ /* 0x000fe2000001ff00 */
[----:B------:R-:W1:Y:S01]  /*0100*/  LDCU.64 UR8, c[0x0][0x358] ;  /* 0x00006b00ff0877ac */ /* 0x000e620008000a00 */
[----:B0-----:R-:W-:-:S09]  /*0110*/  UISETP.GE.AND UP0, UPT, UR5, 0x1, UPT ;  /* 0x000000010500788c */ /* 0x001fd2000bf06270 */
[----:B-1----:R-:W-:Y:S05]  /*0120*/  BRA.U !UP0, `(.L_x_1) ;  /* 0x0000000508e87547 */ /* 0x002fea000b800000 */
[----:B------:R-:W-:Y:S02]  /*0130*/  UISETP.GE.U32.AND UP1, UPT, UR5, 0x8, UPT ;  /* 0x000000080500788c */ /* 0x000fe4000bf26070 */
[----:B------:R-:W-:Y:S01]  /*0140*/  IMAD R14, R0, UR5, RZ ;  /* 0x00000005000e7c24 */ /* 0x000fe2000f8e02ff */
[----:B------:R-:W-:Y:S02]  /*0150*/  ULOP3.LUT UR6, UR5, 0x7, URZ, 0xc0, !UPT ;  /* 0x0000000705067892 */ /* 0x000fe4000f8ec0ff */
[----:B------:R-:W-:Y:S01]  /*0160*/  IMAD R16, R15, UR5, RZ ;  /* 0x000000050f107c24 */ /* 0x000fe2000f8e02ff */
[----:B------:R-:W-:Y:S01]  /*0170*/  CS2R R6, SRZ ;  /* 0x0000000000067805 */ /* 0x000fe2000001ff00 */
[----:B------:R-:W-:Y:S01]  /*0180*/  UMOV UR4, URZ ;  /* 0x000000ff00047c82 */ /* 0x000fe20008000000 */
[----:B------:R-:W-:Y:S01]  /*0190*/  SHF.R.S32.HI R17, RZ, 0x1f, R14 ;  /* 0x0000001fff117819 */ /* 0x000fe2000001140e */
[----:B------:R-:W-:Y:S01]  /*01a0*/  UISETP.NE.AND UP0, UPT, UR6, URZ, UPT ;  /* 0x000000ff0600728c */ /* 0x000fe2000bf05270 */
[----:B------:R-:W-:Y:S10]  /*01b0*/  BRA.U !UP1, `(.L_x_2) ;  /* 0x0000000109bc7547 */ /* 0x000ff4000b800000 */
[----:B------:R-:W0:Y:S01]  /*01c0*/  LDC.64 R2, c[0x0][0x380] ;  /* 0x0000e000ff027b82 */ /* 0x000e220000000a00 */
[----:B------:R-:W1:Y:S01]  /*01d0*/  LDCU.64 UR12, c[0x0][0x388] ;  /* 0x00007100ff0c77ac */ /* 0x000e620008000a00 */
[----:B------:R-:W-:Y:S01]  /*01e0*/  CS2R R6, SRZ ;  /* 0x0000000000067805 */ /* 0x000fe2000001ff00 */
[----:B------:R-:W-:-:S04]  /*01f0*/  ULOP3.LUT UR4, UR5, 0x7ffffff8, URZ, 0xc0, !UPT ;  /* 0x7ffffff805047892 */ /* 0x000fc8000f8ec0ff */
[----:B------:R-:W-:Y:S01]  /*0200*/  UIADD3 UR7, UPT, UPT, -UR4, URZ, URZ ;  /* 0x000000ff04077290 */ /* 0x000fe2000fffe1ff */
[----:B-1----:R-:W-:-:S04]  /*0210*/  LEA R18, P0, R14, UR12, 0x3 ;  /* 0x0000000c0e127c11 */ /* 0x002fc8000f8018ff */
[----:B------:R-:W-:Y:S01]  /*0220*/  IADD3 R18, P1, PT, R18, 0x20, RZ ;  /* 0x0000002012127810 */ /* 0x000fe20007f3e0ff */
[----:B0-----:R-:W-:Y:S01]  /*0230*/  IMAD.WIDE.U32 R2, R16, 0x8, R2 ;  /* 0x0000000810027825 */ /* 0x001fe200078e0002 */
[----:B------:R-:W-:Y:S02]  /*0240*/  LEA.HI.X R19, R14, UR13, R17, 0x3, P0 ;  /* 0x0000000d0e137c11 */ /* 0x000fe400080f1c11 */
[----:B------:R-:W-:-:S03]  /*0250*/  IADD3 R8, P2, PT, R2, 0x20, RZ ;  /* 0x0000002002087810 */ /* 0x000fc60007f5e0ff */
[----:B------:R-:W-:Y:S02]  /*0260*/  IMAD.X R19, RZ, RZ, R19, P1 ;  /* 0x000000ffff137224 */ /* 0x000fe400008e0613 */
[----:B------:R-:W-:-:S08]  /*0270*/  IMAD.X R9, RZ, RZ, R3, P2 ;  /* 0x000000ffff097224 */ /* 0x000fd000010e0603 */
.L_x_3:
[----:B------:R-:W-:Y:S02]  /*0280*/  IMAD.MOV.U32 R2, RZ, RZ, R18 ;  /* 0x000000ffff027224 */ /* 0x000fe400078e0012 */
[----:B------:R-:W-:Y:S02]  /*0290*/  IMAD.MOV.U32 R3, RZ, RZ, R19 ;  /* 0x000000ffff037224 */ /* 0x000fe400078e0013 */
[----:B------:R-:W-:Y:S02]  /*02a0*/  IMAD.MOV.U32 R4, RZ, RZ, R8 ;  /* 0x000000ffff047224 */ /* 0x000fe400078e0008 */
[----:B------:R-:W-:Y:S01]  /*02b0*/  IMAD.MOV.U32 R5, RZ, RZ, R9 ;  /* 0x000000ffff057224 */ /* 0x000fe200078e0009 */
[----:B------:R-:W2:Y:S04]  /*02c0*/  LDG.E.64 R22, desc[UR8][R2.64+-0x20] ;  /* 0xffffe00802167981 */ /* 0x000ea8000c1e1b00 */
[----:B------:R-:W2:Y:S04]  /*02d0*/  LDG.E.64 R8, desc[UR8][R4.64+-0x20] ;  /* 0xffffe00804087981 */ /* 0x000ea8000c1e1b00 */
[----:B------:R-:W3:Y:S04]  /*02e0*/  LDG.E.64 R10, desc[UR8][R4.64+-0x18] ;  /* 0xffffe808040a7981 */ /* 0x000ee8000c1e1b00 */
[----:B------:R-:W3:Y:S04]  /*02f0*/  LDG.E.64 R12, desc[UR8][R2.64+-0x18] ;  /* 0xffffe808020c7981 */ /* 0x000ee8000c1e1b00 */
[----:B------:R-:W4:Y:S04]  /*0300*/  LDG.E.64 R18, desc[UR8][R4.64+-0x10] ;  /* 0xfffff00804127981 */ /* 0x000f28000c1e1b00 */
[----:B------:R-:W4:Y:S01]  /*0310*/  LDG.E.64 R20, desc[UR8][R2.64+-0x10] ;  /* 0xfffff00802147981 */ /* 0x000f22000c1e1b00 */
[----:B--2---:R-:W-:-:S03]  /*0320*/  DFMA R22, R8, R22, R6 ;  /* 0x000000160816722b */ /* 0x004fc60000000006 */
[----:B------:R-:W2:Y:S04]  /*0330*/  LDG.E.64 R6, desc[UR8][R4.64+-0x8] ;  /* 0xfffff80804067981 */ /* 0x000ea8000c1e1b00 */
[----:B------:R-:W2:Y:S01]  /*0340*/  LDG.E.64 R8, desc[UR8][R2.64+-0x8] ;  /* 0xfffff80802087981 */ /* 0x000ea2000c1e1b00 */
[----:B---3--:R-:W-:-:S03]  /*0350*/  DFMA R22, R10, R12, R22 ;  /* 0x0000000c0a16722b */ /* 0x008fc60000000016 */
[----:B------:R-:W3:Y:S04]  /*0360*/  LDG.E.64 R10, desc[UR8][R4.64] ;  /* 0x00000008040a7981 */ /* 0x000ee8000c1e1b00 */
[----:B------:R-:W3:Y:S01]  /*0370*/  LDG.E.64 R12, desc[UR8][R2.64] ;  /* 0x00000008020c7981 */ /* 0x000ee2000c1e1b00 */
[----:B----4-:R-:W-:-:S03]  /*0380*/  DFMA R22, R18, R20, R22 ;  /* 0x000000141216722b */ /* 0x010fc60000000016 */
        /* <DEDUP_REMOVED lines=8> */
[----:B----4-:R-:W-:Y:S01]  /*0410*/  DFMA R18, R18, R20, R22 ;  /* 0x000000141212722b */ /* 0x010fe20000000016 */
[----:B------:R-:W-:-:S04]  /*0420*/  UIADD3 UR7, UPT, UPT, UR7, 0x8, URZ ;  /* 0x0000000807077890 */ /* 0x000fc8000fffe0ff */
[----:B------:R-:W-:-:S03]  /*0430*/  UISETP.NE.AND UP1, UPT, UR7, URZ, UPT ;  /* 0x000000ff0700728c */ /* 0x000fc6000bf25270 */
[----:B--2---:R-:W-:Y:S01]  /*0440*/  DFMA R6, R6, R8, R18 ;  /* 0x000000080606722b */ /* 0x004fe20000000012 */
[----:B------:R-:W-:Y:S02]  /*0450*/  IADD3 R18, P0, PT, R2, 0x40, RZ ;  /* 0x0000004002127810 */ /* 0x000fe40007f1e0ff */
[----:B------:R-:W-:-:S05]  /*0460*/  IADD3 R8, P1, PT, R4, 0x40, RZ ;  /* 0x0000004004087810 */ /* 0x000fca0007f3e0ff */
[----:B---3--:R-:W-:Y:S01]  /*0470*/  DFMA R6, R12, R10, R6 ;  /* 0x0000000a0c06722b */ /* 0x008fe20000000006 */
[----:B------:R-:W-:Y:S02]  /*0480*/  IMAD.X R19, RZ, RZ, R3, P0 ;  /* 0x000000ffff137224 */ /* 0x000fe400000e0603 */
[----:B------:R-:W-:Y:S01]  /*0490*/  IMAD.X R9, RZ, RZ, R5, P1 ;  /* 0x000000ffff097224 */ /* 0x000fe200008e0605 */
[----:B------:R-:W-:Y:S07]  /*04a0*/  BRA.U UP1, `(.L_x_3) ;  /* 0xfffffffd01747547 */ /* 0x000fee000b83ffff */
.L_x_2:
[----:B------:R-:W-:Y:S05]  /*04b0*/  BRA.U !UP0, `(.L_x_1) ;  /* 0x0000000508047547 */ /* 0x000fea000b800000 */
[----:B------:R-:W-:Y:S02]  /*04c0*/  UISETP.GE.U32.AND UP0, UPT, UR6, 0x4, UPT ;  /* 0x000000040600788c */ /* 0x000fe4000bf06070 */
[----:B------:R-:W-:-:S04]  /*04d0*/  ULOP3.LUT UR7, UR5, 0x3, URZ, 0xc0, !UPT ;  /* 0x0000000305077892 */ /* 0x000fc8000f8ec0ff */
[----:B------:R-:W-:-:S03]  /*04e0*/  UISETP.NE.AND UP1, UPT, UR7, URZ, UPT ;  /* 0x000000ff0700728c */ /* 0x000fc6000bf25270 */
[----:B------:R-:W-:Y:S08]  /*04f0*/  BRA.U !UP0, `(.L_x_4) ;  /* 0x0000000108647547 */ /* 0x000ff0000b800000 */
[----:B------:R-:W0:Y:S01]  /*0500*/  LDC.64 R4, c[0x0][0x380] ;  /* 0x0000e000ff047b82 */ /* 0x000e220000000a00 */
[----:B------:R-:W1:Y:S01]  /*0510*/  LDCU.128 UR12, c[0x0][0x380] ;  /* 0x00007000ff0c77ac */ /* 0x000e620008000c00 */
[----:B------:R-:W-:Y:S01]  /*0520*/  IADD3 R8, P0, PT, R14, UR4, RZ ;  /* 0x000000040e087c10 */ /* 0x000fe2000ff1e0ff */
[----:B------:R-:W-:-:S04]  /*0530*/  VIADD R3, R16, UR4 ;  /* 0x0000000410037c36 */ /* 0x000fc80008000000 */
[----:B------:R-:W-:Y:S01]  /*0540*/  IMAD.X R9, RZ, RZ, R17, P0 ;  /* 0x000000ffff097224 */ /* 0x000fe200000e0611 */
[----:B------:R-:W-:-:S05]  /*0550*/  IADD3 R10, P0, PT, R16, UR4, RZ ;  /* 0x00000004100a7c10 */ /* 0x000fca000ff1e0ff */
[----:B------:R-:W-:Y:S01]  /*0560*/  IMAD.X R11, RZ, RZ, RZ, P0 ;  /* 0x000000ffff0b7224 */ /* 0x000fe200000e06ff */
[----:B-1----:R-:W-:Y:S01]  /*0570*/  LEA R2, P1, R8, UR14, 0x3 ;  /* 0x0000000e08027c11 */ /* 0x002fe2000f8218ff */
[----:B0-----:R-:W-:-:S03]  /*0580*/  IMAD.WIDE.U32 R4, R3, 0x8, R4 ;  /* 0x0000000803047825 */ /* 0x001fc600078e0004 */
[----:B------:R-:W-:Y:S02]  /*0590*/  LEA.HI.X R3, R8, UR15, R9, 0x3, P1 ;  /* 0x0000000f08037c11 */ /* 0x000fe400088f1c09 */
[C---:B------:R-:W-:Y:S01]  /*05a0*/  LEA R24, P1, R10.reuse, UR12, 0x3 ;  /* 0x0000000c0a187c11 */ /* 0x040fe2000f8218ff */
[----:B------:R-:W2:Y:S03]  /*05b0*/  LDG.E.64 R4, desc[UR8][R4.64] ;  /* 0x0000000804047981 */ /* 0x000ea6000c1e1b00 */
[----:B------:R-:W-:Y:S01]  /*05c0*/  LEA.HI.X R25, R10, UR13, R11, 0x3, P1 ;  /* 0x0000000d0a197c11 */ /* 0x000fe200088f1c0b */
[----:B------:R-:W2:Y:S04]  /*05d0*/  LDG.E.64 R8, desc[UR8][R2.64] ;  /* 0x0000000802087981 */ /* 0x000ea8000c1e1b00 */
[----:B------:R-:W3:Y:S04]  /*05e0*/  LDG.E.64 R10, desc[UR8][R2.64+0x8] ;  /* 0x00000808020a7981 */ /* 0x000ee8000c1e1b00 */
[----:B------:R-:W3:Y:S04]  /*05f0*/  LDG.E.64 R12, desc[UR8][R24.64+0x8] ;  /* 0x00000808180c7981 */ /* 0x000ee8000c1e1b00 */
[----:B------:R-:W4:Y:S04]  /*0600*/  LDG.E.64 R18, desc[UR8][R24.64+0x10] ;  /* 0x0000100818127981 */ /* 0x000f28000c1e1b00 */
[----:B------:R-:W4:Y:S04]  /*0610*/  LDG.E.64 R20, desc[UR8][R2.64+0x10] ;  /* 0x0000100802147981 */ /* 0x000f28000c1e1b00 */
[----:B------:R-:W5:Y:S04]  /*0620*/  LDG.E.64 R22, desc[UR8][R24.64+0x18] ;  /* 0x0000180818167981 */ /* 0x000f68000c1e1b00 */
[----:B------:R-:W5:Y:S01]  /*0630*/  LDG.E.64 R26, desc[UR8][R2.64+0x18] ;  /* 0x00001808021a7981 */ /* 0x000f62000c1e1b00 */
[----:B------:R-:W-:Y:S01]  /*0640*/  UIADD3 UR4, UPT, UPT, UR4, 0x4, URZ ;  /* 0x0000000404047890 */ /* 0x000fe2000fffe0ff */
[----:B--2---:R-:W-:-:S08]  /*0650*/  DFMA R8, R4, R8, R6 ;  /* 0x000000080408722b */ /* 0x004fd00000000006 */
[----:B---3--:R-:W-:-:S08]  /*0660*/  DFMA R8, R12, R10, R8 ;  /* 0x0000000a0c08722b */ /* 0x008fd00000000008 */
[----:B----4-:R-:W-:-:S08]  /*0670*/  DFMA R8, R18, R20, R8 ;  /* 0x000000141208722b */ /* 0x010fd00000000008 */
[----:B-----5:R-:W-:-:S11]  /*0680*/  DFMA R6, R22, R26, R8 ;  /* 0x0000001a1606722b */ /* 0x020fd60000000008 */
.L_x_4:
[----:B------:R-:W-:Y:S05]  /*0690*/  BRA.U !UP1, `(.L_x_1) ;  /* 0x00000001098c7547 */ /* 0x000fea000b800000 */
[----:B------:R-:W-:Y:S02]  /*06a0*/  UISETP.NE.AND UP0, UPT, UR7, 0x1, UPT ;  /* 0x000000010700788c */ /* 0x000fe4000bf05270 */
[----:B------:R-:W-:-:S04]  /*06b0*/  ULOP3.LUT UR5, UR5, 0x1, URZ, 0xc0, !UPT ;  /* 0x0000000105057892 */ /* 0x000fc8000f8ec0ff */
[----:B------:R-:W-:-:S03]  /*06c0*/  UISETP.NE.U32.AND UP1, UPT, UR5, 0x1, UPT ;  /* 0x000000010500788c */ /* 0x000fc6000bf25070 */
        /* <DEDUP_REMOVED lines=16> */
[----:B------:R-:W3:Y:S01]  /*07d0*/  LDG.E.64 R10, desc[UR8][R10.64+0x8] ;  /* 0x000008080a0a7981 */ /* 0x000ee2000c1e1b00 */
[----:B------:R-:W-:Y:S01]  /*07e0*/  UIADD3 UR4, UPT, UPT, UR4, 0x2, URZ ;  /* 0x0000000204047890 */ /* 0x000fe2000fffe0ff */
[----:B--2---:R-:W-:-:S08]  /*07f0*/  DFMA R6, R4, R8, R6 ;  /* 0x000000080406722b */ /* 0x004fd00000000006 */
[----:B---3--:R-:W-:-:S11]  /*0800*/  DFMA R6, R10, R12, R6 ;  /* 0x0000000c0a06722b */ /* 0x008fd60000000006 */
.L_x_5:
[----:B------:R-:W-:Y:S05]  /*0810*/  BRA.U UP1, `(.L_x_1) ;  /* 0x00000001012c7547 */ /* 0x000fea000b800000 */
[----:B------:R-:W0:Y:S01]  /*0820*/  LDC.64 R2, c[0x0][0x380] ;  /* 0x0000e000ff027b82 */ /* 0x000e220000000a00 */
[----:B------:R-:W1:Y:S01]  /*0830*/  LDCU.64 UR6, c[0x0][0x388] ;  /* 0x00007100ff0677ac */ /* 0x000e620008000a00 */
[----:B------:R-:W-:Y:S01]  /*0840*/  IADD3 R14, P0, PT, R14, UR4, RZ ;  /* 0x000000040e0e7c10 */ /* 0x000fe2000ff1e0ff */
[----:B------:R-:W-:-:S04]  /*0850*/  VIADD R5, R16, UR4 ;  /* 0x0000000410057c36 */ /* 0x000fc80008000000 */
[----:B------:R-:W-:Y:S01]  /*0860*/  IMAD.X R17, RZ, RZ, R17, P0 ;  /* 0x000000ffff117224 */ /* 0x000fe200000e0611 */
[----:B-1----:R-:W-:Y:S01]  /*0870*/  LEA R4, P0, R14, UR6, 0x3 ;  /* 0x000000060e047c11 */ /* 0x002fe2000f8018ff */
[----:B0-----:R-:W-:-:S03]  /*0880*/  IMAD.WIDE.U32 R2, R5, 0x8, R2 ;  /* 0x0000000805027825 */ /* 0x001fc600078e0002 */
[----:B------:R-:W-:-:S03]  /*0890*/  LEA.HI.X R5, R14, UR7, R17, 0x3, P0 ;  /* 0x000000070e057c11 */ /* 0x000fc600080f1c11 */
[----:B------:R-:W2:Y:S04]  /*08a0*/  LDG.E.64 R2, desc[UR8][R2.64] ;  /* 0x0000000802027981 */ /* 0x000ea8000c1e1b00 */
[----:B------:R-:W2:Y:S02]  /*08b0*/  LDG.E.64 R4, desc[UR8][R4.64] ;  /* 0x0000000804047981 */ /* 0x000ea4000c1e1b00 */
[----:B--2---:R-:W-:-:S11]  /*08c0*/  DFMA R6, R2, R4, R6 ;  /* 0x000000040206722b */ /* 0x004fd60000000006 */
.L_x_1:
[----:B------:R-:W0:Y:S01]  /*08d0*/  LDC.64 R2, c[0x0][0x390] ;  /* 0x0000e400ff027b82 */ /* 0x000e220000000a00 */
[----:B------:R-:W-:-:S04]  /*08e0*/  IMAD R15, R15, UR10, R0 ;  /* 0x0000000a0f0f7c24 */ /* 0x000fc8000f8e0200 */
[----:B0-----:R-:W-:-:S05]  /*08f0*/  IMAD.WIDE R2, R15, 0x8, R2 ;  /* 0x000000080f027825 */ /* 0x001fca00078e0202 */
[----:B------:R-:W-:Y:S01]  /*0900*/  STG.E.64 desc[UR8][R2.64], R6 ;  /* 0x0000000602007986 */ /* 0x000fe2000c101b08 */
[----:B------:R-:W-:Y:S05]  /*0910*/  EXIT ;  /* 0x000000000000794d */ /* 0x000fea0003800000 */
.L_x_6:
        /* <DEDUP_REMOVED lines=14> */
.L_x_8:


//--------------------- .nv.shared.reserved.0     --------------------------
	.section	.nv.shared.reserved.0,"aw",@nobits
	.weak		__nv_reservedSMEM_offset_0_alias
	.size		__nv_reservedSMEM_offset_0_alias, 0, 64
	.other		__nv_reservedSMEM_offset_0_alias,@"STO_CUDA_RESERVED_SHARED STV_DEFAULT"
__nv_reservedSMEM_offset_0_alias:
	.zero		0
	.zero		64


//--------------------- .nv.constant0._Z9matrixAddPdS_S_ii --------------------------
	.section	.nv.constant0._Z9matrixAddPdS_S_ii,"a",@progbits
	.sectionflags	@""
	.align	4
.nv.constant0._Z9matrixAddPdS_S_ii:
	.zero		928


//--------------------- .nv.constant0._Z14matrixMultiplyPdS_S_iii --------------------------
	.section	.nv.constant0._Z14matrixMultiplyPdS_S_iii,"a",@progbits
	.sectionflags	@""
	.align	4
.nv.constant0._Z14matrixMultiplyPdS_S_iii:
	.zero		932


//--------------------- SYMBOLS --------------------------

	.type		.nv.reservedSmem.offset0,@object
	.size		.nv.reservedSmem.offset0,0x4
